//
// Generated by NVIDIA NVVM Compiler
//
// Compiler Build ID: CL-36424714
// Cuda compilation tools, release 13.0, V13.0.88
// Based on NVVM 20.0.0
//

.version 9.0
.target sm_100
.address_size 64

	// .globl	_Z10initCurandP17curandStateXORWOWm
.global .align 4 .b8 precalc_xorwow_matrix[102400];
.global .align 4 .b8 precalc_xorwow_offset_matrix[102400];
.global .align 4 .b8 mrg32k3aM1[2304];
.global .align 4 .b8 mrg32k3aM2[2304];
.global .align 4 .b8 mrg32k3aM1SubSeq[2016];
.global .align 4 .b8 mrg32k3aM2SubSeq[2016];
.global .align 4 .b8 mrg32k3aM1Seq[2304];
.global .align 4 .b8 mrg32k3aM2Seq[2304];
.const .align 8 .b8 __cr_lgamma_table[72];

.visible .entry _Z10initCurandP17curandStateXORWOWm(
	.param .u64 .ptr .align 1 _Z10initCurandP17curandStateXORWOWm_param_0,
	.param .u64 _Z10initCurandP17curandStateXORWOWm_param_1
)
{
	.reg .b32 	%r<19>;
	.reg .b64 	%rd<7>;

	ld.param.u64 	%rd1, [_Z10initCurandP17curandStateXORWOWm_param_0];
	ld.param.u64 	%rd2, [_Z10initCurandP17curandStateXORWOWm_param_1];
	cvta.to.global.u64 	%rd3, %rd1;
	mov.u32 	%r1, %tid.x;
	mov.u32 	%r2, %ctaid.x;
	mov.u32 	%r3, %ntid.x;
	mad.lo.s32 	%r4, %r2, %r3, %r1;
	mul.wide.s32 	%rd4, %r4, 48;
	add.s64 	%rd5, %rd3, %rd4;
	cvt.u32.u64 	%r5, %rd2;
	xor.b32  	%r6, %r5, -1429050551;
	mul.lo.s32 	%r7, %r6, 1099087573;
	{ .reg .b32 tmp; mov.b64 {tmp, %r8}, %rd2; }
	xor.b32  	%r9, %r8, -136515619;
	mul.lo.s32 	%r10, %r9, -1703105765;
	add.s32 	%r11, %r7, %r10;
	add.s32 	%r12, %r11, 6615241;
	add.s32 	%r13, %r7, 123456789;
	st.global.v2.u32 	[%rd5], {%r12, %r13};
	xor.b32  	%r14, %r7, 362436069;
	add.s32 	%r15, %r10, 521288629;
	st.global.v2.u32 	[%rd5+8], {%r14, %r15};
	xor.b32  	%r16, %r10, 88675123;
	add.s32 	%r17, %r7, 5783321;
	st.global.v2.u32 	[%rd5+16], {%r16, %r17};
	mov.b32 	%r18, 0;
	st.global.v2.u32 	[%rd5+24], {%r18, %r18};
	st.global.u32 	[%rd5+32], %r18;
	mov.b64 	%rd6, 0;
	st.global.u64 	[%rd5+40], %rd6;
	ret;

}
	// .globl	_Z8testrandP17curandStateXORWOWPiS1_
.visible .entry _Z8testrandP17curandStateXORWOWPiS1_(
	.param .u64 .ptr .align 1 _Z8testrandP17curandStateXORWOWPiS1__param_0,
	.param .u64 .ptr .align 1 _Z8testrandP17curandStateXORWOWPiS1__param_1,
	.param .u64 .ptr .align 1 _Z8testrandP17curandStateXORWOWPiS1__param_2
)
{
	.reg .b32 	%r<37>;
	.reg .b32 	%f<5>;
	.reg .b64 	%rd<12>;

	ld.param.u64 	%rd1, [_Z8testrandP17curandStateXORWOWPiS1__param_0];
	ld.param.u64 	%rd2, [_Z8testrandP17curandStateXORWOWPiS1__param_1];
	ld.param.u64 	%rd3, [_Z8testrandP17curandStateXORWOWPiS1__param_2];
	cvta.to.global.u64 	%rd4, %rd3;
	cvta.to.global.u64 	%rd5, %rd2;
	cvta.to.global.u64 	%rd6, %rd1;
	mov.u32 	%r1, %tid.x;
	mov.u32 	%r2, %ctaid.x;
	mov.u32 	%r3, %ntid.x;
	mad.lo.s32 	%r4, %r2, %r3, %r1;
	mul.wide.s32 	%rd7, %r4, 48;
	add.s64 	%rd8, %rd6, %rd7;
	ld.global.v2.u32 	{%r5, %r6}, [%rd8];
	shr.u32 	%r7, %r6, 2;
	xor.b32  	%r8, %r7, %r6;
	ld.global.v2.u32 	{%r9, %r10}, [%rd8+8];
	ld.global.v2.u32 	{%r11, %r12}, [%rd8+16];
	st.global.v2.u32 	[%rd8+8], {%r10, %r11};
	shl.b32 	%r13, %r12, 4;
	shl.b32 	%r14, %r8, 1;
	xor.b32  	%r15, %r14, %r13;
	xor.b32  	%r16, %r15, %r8;
	xor.b32  	%r17, %r16, %r12;
	st.global.v2.u32 	[%rd8+16], {%r12, %r17};
	add.s32 	%r18, %r5, 362437;
	st.global.v2.u32 	[%rd8], {%r18, %r9};
	add.s32 	%r19, %r17, %r18;
	cvt.rn.f32.u32 	%f1, %r19;
	fma.rn.f32 	%f2, %f1, 0f2F800000, 0f2F000000;
	cvt.rzi.s32.f32 	%r20, %f2;
	mul.wide.s32 	%rd9, %r4, 4;
	add.s64 	%rd10, %rd5, %rd9;
	st.global.u32 	[%rd10], %r20;
	ld.global.v2.u32 	{%r21, %r22}, [%rd8];
	shr.u32 	%r23, %r22, 2;
	xor.b32  	%r24, %r23, %r22;
	ld.global.v2.u32 	{%r25, %r26}, [%rd8+8];
	ld.global.v2.u32 	{%r27, %r28}, [%rd8+16];
	st.global.v2.u32 	[%rd8+8], {%r26, %r27};
	shl.b32 	%r29, %r28, 4;
	shl.b32 	%r30, %r24, 1;
	xor.b32  	%r31, %r30, %r29;
	xor.b32  	%r32, %r31, %r24;
	xor.b32  	%r33, %r32, %r28;
	st.global.v2.u32 	[%rd8+16], {%r28, %r33};
	add.s32 	%r34, %r21, 362437;
	st.global.v2.u32 	[%rd8], {%r34, %r25};
	add.s32 	%r35, %r33, %r34;
	cvt.rn.f32.u32 	%f3, %r35;
	fma.rn.f32 	%f4, %f3, 0f2F800000, 0f2F000000;
	cvt.rzi.s32.f32 	%r36, %f4;
	add.s64 	%rd11, %rd4, %rd9;
	st.global.u32 	[%rd11], %r36;
	ret;

}


// ===== COMPILED SASS (sm_100) =====

	.target	sm_100

	.elftype	@"ET_EXEC"


//--------------------- .note.nv.tkinfo           --------------------------
	.section	.note.nv.tkinfo,"",@"SHT_NOTE"
	.sectionflags	@"SHF_NOTE_NV_TKINFO"
	.tkinfo
        /*0018*/ 	.word	0x00000002
        /*0030*/ 	.string	""
        /*0030*/ 	.string	"ptxas"
        /*0030*/ 	.string	"Cuda compilation tools, release 13.0, V13.0.88"
        /*0030*/ 	.string	"Build cuda_13.0.r13.0/compiler.36424714_0"
        /*0030*/ 	.string	"-arch sm_100 -m 64 "



//--------------------- .note.nv.cuinfo           --------------------------
	.section	.note.nv.cuinfo,"",@"SHT_NOTE"
	.sectionflags	@"SHF_NOTE_NV_CUINFO"
        /*0018*/ 	.short	0x0002
        /*001a*/ 	.short	0x0064
        /*001c*/ 	.short	0x0082
	.zero		2


//--------------------- .nv.info                  --------------------------
	.section	.nv.info,"",@"SHT_CUDA_INFO"
	.align	4


	//----- nvinfo : EIATTR_REGCOUNT
	.align		4
        /*0000*/ 	.byte	0x04, 0x2f
        /*0002*/ 	.short	(.L_10 - .L_9)
	.align		4
.L_9:
        /*0004*/ 	.word	index@(_Z10initCurandP17curandStateXORWOWm)
        /*0008*/ 	.word	0x0000000e


	//----- nvinfo : EIATTR_FRAME_SIZE
	.align		4
.L_10:
        /*000c*/ 	.byte	0x04, 0x11
        /*000e*/ 	.short	(.L_12 - .L_11)
	.align		4
.L_11:
        /*0010*/ 	.word	index@(_Z10initCurandP17curandStateXORWOWm)
        /*0014*/ 	.word	0x00000000


	//----- nvinfo : EIATTR_REGCOUNT
	.align		4
.L_12:
        /*0018*/ 	.byte	0x04, 0x2f
        /*001a*/ 	.short	(.L_14 - .L_13)
	.align		4
.L_13:
        /*001c*/ 	.word	index@(_Z8testrandP17curandStateXORWOWPiS1_)
        /*0020*/ 	.word	0x00000018


	//----- nvinfo : EIATTR_FRAME_SIZE
	.align		4
.L_14:
        /*0024*/ 	.byte	0x04, 0x11
        /*0026*/ 	.short	(.L_16 - .L_15)
	.align		4
.L_15:
        /*0028*/ 	.word	index@(_Z8testrandP17curandStateXORWOWPiS1_)
        /*002c*/ 	.word	0x00000000


	//----- nvinfo : EIATTR_MIN_STACK_SIZE
	.align		4
.L_16:
        /*0030*/ 	.byte	0x04, 0x12
        /*0032*/ 	.short	(.L_18 - .L_17)
	.align		4
.L_17:
        /*0034*/ 	.word	index@(_Z8testrandP17curandStateXORWOWPiS1_)
        /*0038*/ 	.word	0x00000000


	//----- nvinfo : EIATTR_MIN_STACK_SIZE
	.align		4
.L_18:
        /*003c*/ 	.byte	0x04, 0x12
        /*003e*/ 	.short	(.L_20 - .L_19)
	.align		4
.L_19:
        /*0040*/ 	.word	index@(_Z10initCurandP17curandStateXORWOWm)
        /*0044*/ 	.word	0x00000000
.L_20:


//--------------------- .nv.compat                --------------------------
	.section	.nv.compat,"",@"SHT_CUDA_COMPAT_INFO"
	.align	4
        /*0000*/ 	.byte	0x02, 0x09, 0x00, 0x00, 0x02, 0x02, 0x01, 0x00, 0x02, 0x05, 0x05, 0x00, 0x03, 0x07, 0x01, 0x01
        /*0010*/ 	.byte	0x02, 0x03, 0x00, 0x00, 0x02, 0x06, 0x01, 0x00, 0x04, 0x0b, 0x08, 0x00, 0x09, 0x00, 0x00, 0x00
        /*0020*/ 	.byte	0x00, 0x00, 0x00, 0x00


//--------------------- .nv.info._Z8testrandP17curandStateXORWOWPiS1_ --------------------------
	.section	.nv.info._Z8testrandP17curandStateXORWOWPiS1_,"",@"SHT_CUDA_INFO"
	.sectionflags	@""
	.align	4


	//----- nvinfo : EIATTR_CUDA_API_VERSION
	.align		4
        /*0000*/ 	.byte	0x04, 0x37
        /*0002*/ 	.short	(.L_22 - .L_21)
.L_21:
        /*0004*/ 	.word	0x00000082


	//----- nvinfo : EIATTR_KPARAM_INFO
	.align		4
.L_22:
        /*0008*/ 	.byte	0x04, 0x17
        /*000a*/ 	.short	(.L_24 - .L_23)
.L_23:
        /*000c*/ 	.word	0x00000000
        /*0010*/ 	.short	0x0002
        /*0012*/ 	.short	0x0010
        /*0014*/ 	.byte	0x00, 0xf5, 0x21, 0x00


	//----- nvinfo : EIATTR_KPARAM_INFO
	.align		4
.L_24:
        /*0018*/ 	.byte	0x04, 0x17
        /*001a*/ 	.short	(.L_26 - .L_25)
.L_25:
        /*001c*/ 	.word	0x00000000
        /*0020*/ 	.short	0x0001
        /*0022*/ 	.short	0x0008
        /*0024*/ 	.byte	0x00, 0xf5, 0x21, 0x00


	//----- nvinfo : EIATTR_KPARAM_INFO
	.align		4
.L_26:
        /*0028*/ 	.byte	0x04, 0x17
        /*002a*/ 	.short	(.L_28 - .L_27)
.L_27:
        /*002c*/ 	.word	0x00000000
        /*0030*/ 	.short	0x0000
        /*0032*/ 	.short	0x0000
        /*0034*/ 	.byte	0x00, 0xf5, 0x21, 0x00


	//----- nvinfo : EIATTR_SPARSE_MMA_MASK
	.align		4
.L_28:
        /*0038*/ 	.byte	0x03, 0x50
        /*003a*/ 	.short	0x0000


	//----- nvinfo : EIATTR_MAXREG_COUNT
	.align		4
        /*003c*/ 	.byte	0x03, 0x1b
        /*003e*/ 	.short	0x00ff


	//----- nvinfo : EIATTR_MERCURY_ISA_VERSION
	.align		4
        /*0040*/ 	.byte	0x03, 0x5f
        /*0042*/ 	.short	0x0101


	//----- nvinfo : EIATTR_VRC_CTA_INIT_COUNT
	.align		4
        /*0044*/ 	.byte	0x02, 0x4a
	.zero		1
	.zero		1


	//----- nvinfo : EIATTR_EXIT_INSTR_OFFSETS
	.align		4
        /*0048*/ 	.byte	0x04, 0x1c
        /*004a*/ 	.short	(.L_30 - .L_29)


	//   ....[0]....
.L_29:
        /*004c*/ 	.word	0x00000390


	//----- nvinfo : EIATTR_CBANK_PARAM_SIZE
	.align		4
.L_30:
        /*0050*/ 	.byte	0x03, 0x19
        /*0052*/ 	.short	0x0018


	//----- nvinfo : EIATTR_PARAM_CBANK
	.align		4
        /*0054*/ 	.byte	0x04, 0x0a
        /*0056*/ 	.short	(.L_32 - .L_31)
	.align		4
.L_31:
        /*0058*/ 	.word	index@(.nv.constant0._Z8testrandP17curandStateXORWOWPiS1_)
        /*005c*/ 	.short	0x0380
        /*005e*/ 	.short	0x0018


	//----- nvinfo : EIATTR_SW_WAR
	.align		4
.L_32:
        /*0060*/ 	.byte	0x04, 0x36
        /*0062*/ 	.short	(.L_34 - .L_33)
.L_33:
        /*0064*/ 	.word	0x00000008
.L_34:


//--------------------- .nv.info._Z10initCurandP17curandStateXORWOWm --------------------------
	.section	.nv.info._Z10initCurandP17curandStateXORWOWm,"",@"SHT_CUDA_INFO"
	.sectionflags	@""
	.align	4


	//----- nvinfo : EIATTR_CUDA_API_VERSION
	.align		4
        /*0000*/ 	.byte	0x04, 0x37
        /*0002*/ 	.short	(.L_36 - .L_35)
.L_35:
        /*0004*/ 	.word	0x00000082


	//----- nvinfo : EIATTR_KPARAM_INFO
	.align		4
.L_36:
        /*0008*/ 	.byte	0x04, 0x17
        /*000a*/ 	.short	(.L_38 - .L_37)
.L_37:
        /*000c*/ 	.word	0x00000000
        /*0010*/ 	.short	0x0001
        /*0012*/ 	.short	0x0008
        /*0014*/ 	.byte	0x00, 0xf0, 0x21, 0x00


	//----- nvinfo : EIATTR_KPARAM_INFO
	.align		4
.L_38:
        /*0018*/ 	.byte	0x04, 0x17
        /*001a*/ 	.short	(.L_40 - .L_39)
.L_39:
        /*001c*/ 	.word	0x00000000
        /*0020*/ 	.short	0x0000
        /*0022*/ 	.short	0x0000
        /*0024*/ 	.byte	0x00, 0xf5, 0x21, 0x00


	//----- nvinfo : EIATTR_SPARSE_MMA_MASK
	.align		4
.L_40:
        /*0028*/ 	.byte	0x03, 0x50
        /*002a*/ 	.short	0x0000


	//----- nvinfo : EIATTR_MAXREG_COUNT
	.align		4
        /*002c*/ 	.byte	0x03, 0x1b
        /*002e*/ 	.short	0x00ff


	//----- nvinfo : EIATTR_MERCURY_ISA_VERSION
	.align		4
        /*0030*/ 	.byte	0x03, 0x5f
        /*0032*/ 	.short	0x0101


	//----- nvinfo : EIATTR_VRC_CTA_INIT_COUNT
	.align		4
        /*0034*/ 	.byte	0x02, 0x4a
	.zero		1
	.zero		1


	//----- nvinfo : EIATTR_EXIT_INSTR_OFFSETS
	.align		4
        /*0038*/ 	.byte	0x04, 0x1c
        /*003a*/ 	.short	(.L_42 - .L_41)


	//   ....[0]....
.L_41:
        /*003c*/ 	.word	0x00000190


	//----- nvinfo : EIATTR_CBANK_PARAM_SIZE
	.align		4
.L_42:
        /*0040*/ 	.byte	0x03, 0x19
        /*0042*/ 	.short	0x0010


	//----- nvinfo : EIATTR_PARAM_CBANK
	.align		4
        /*0044*/ 	.byte	0x04, 0x0a
        /*0046*/ 	.short	(.L_44 - .L_43)
	.align		4
.L_43:
        /*0048*/ 	.word	index@(.nv.constant0._Z10initCurandP17curandStateXORWOWm)
        /*004c*/ 	.short	0x0380
        /*004e*/ 	.short	0x0010


	//----- nvinfo : EIATTR_SW_WAR
	.align		4
.L_44:
        /*0050*/ 	.byte	0x04, 0x36
        /*0052*/ 	.short	(.L_46 - .L_45)
.L_45:
        /*0054*/ 	.word	0x00000008
.L_46:


//--------------------- .nv.callgraph             --------------------------
	.section	.nv.callgraph,"",@"SHT_CUDA_CALLGRAPH"
	.align	4
	.sectionentsize	8
	.align		4
        /*0000*/ 	.word	0x00000000
	.align		4
        /*0004*/ 	.word	0xffffffff
	.align		4
        /*0008*/ 	.word	0x00000000
	.align		4
        /*000c*/ 	.word	0xfffffffe
	.align		4
        /*0010*/ 	.word	0x00000000
	.align		4
        /*0014*/ 	.word	0xfffffffd
	.align		4
        /*0018*/ 	.word	0x00000000
	.align		4
        /*001c*/ 	.word	0xfffffffc


//--------------------- .nv.constant4             --------------------------
	.section	.nv.constant4,"a",@progbits
	.align	8
	.align		8
.nv.constant4:
        /*0000*/ 	.dword	precalc_xorwow_matrix
	.align		8
        /*0008*/ 	.dword	precalc_xorwow_offset_matrix
	.align		8
        /*0010*/ 	.dword	mrg32k3aM1
	.align		8
        /*0018*/ 	.dword	mrg32k3aM2
	.align		8
        /*0020*/ 	.dword	mrg32k3aM1SubSeq
	.align		8
        /*0028*/ 	.dword	mrg32k3aM2SubSeq
	.align		8
        /*0030*/ 	.dword	mrg32k3aM1Seq
	.align		8
        /*0038*/ 	.dword	mrg32k3aM2Seq


//--------------------- .nv.constant3             --------------------------
	.section	.nv.constant3,"a",@progbits
	.align	8
.nv.constant3:
	.type		__cr_lgamma_table,@object
	.size		__cr_lgamma_table,(.L_8 - __cr_lgamma_table)
__cr_lgamma_table:
        /*0000*/ 	.byte	0x00, 0x00, 0x00, 0x00, 0x00, 0x00, 0x00, 0x00, 0x00, 0x00, 0x00, 0x00, 0x00, 0x00, 0x00, 0x00
        /*0010*/ 	.byte	0xef, 0x39, 0xfa, 0xfe, 0x42, 0x2e, 0xe6, 0x3f, 0x02, 0x20, 0x2a, 0xfa, 0x0b, 0xab, 0xfc, 0x3f
        /*0020*/ 	.byte	0xf9, 0x2c, 0x92, 0x7c, 0xa7, 0x6c, 0x09, 0x40, 0xc9, 0x79, 0x44, 0x3c, 0x64, 0x26, 0x13, 0x40
        /*0030*/ 	.byte	0xca, 0x01, 0xcf, 0x3a, 0x27, 0x51, 0x1a, 0x40, 0x30, 0xcc, 0x2d, 0xf3, 0xe1, 0x0c, 0x21, 0x40
        /*0040*/ 	.byte	0x0d, 0xb7, 0xfc, 0x82, 0x8e, 0x35, 0x25, 0x40
.L_8:


//--------------------- .text._Z8testrandP17curandStateXORWOWPiS1_ --------------------------
	.section	.text._Z8testrandP17curandStateXORWOWPiS1_,"ax",@progbits
	.align	128
        .global         _Z8testrandP17curandStateXORWOWPiS1_
        .type           _Z8testrandP17curandStateXORWOWPiS1_,@function
        .size           _Z8testrandP17curandStateXORWOWPiS1_,(.L_x_2 - _Z8testrandP17curandStateXORWOWPiS1_)
        .other          _Z8testrandP17curandStateXORWOWPiS1_,@"STO_CUDA_ENTRY STV_DEFAULT"
_Z8testrandP17curandStateXORWOWPiS1_:
.text._Z8testrandP17curandStateXORWOWPiS1_:
[----:B------:R-:W-:Y:S01]  /*0000*/  LDC R1, c[0x0][0x37c] ;  /* 0x0000df00ff017b82 */ /* 0x000fe20000000800 */
[----:B------:R-:W0:Y:S07]  /*0010*/  S2R R0, SR_TID.X ;  /* 0x0000000000007919 */ /* 0x000e2e0000002100 */
[----:B------:R-:W0:Y:S01]  /*0020*/  S2UR UR6, SR_CTAID.X ;  /* 0x00000000000679c3 */ /* 0x000e220000002500 */
[----:B------:R-:W1:Y:S07]  /*0030*/  LDCU.64 UR4, c[0x0][0x358] ;  /* 0x00006b00ff0477ac */ /* 0x000e6e0008000a00 */
[----:B------:R-:W0:Y:S08]  /*0040*/  LDC R5, c[0x0][0x360] ;  /* 0x0000d800ff057b82 */ /* 0x000e300000000800 */
[----:B------:R-:W2:Y:S08]  /*0050*/  LDC.64 R2, c[0x0][0x380] ;  /* 0x0000e000ff027b82 */ /* 0x000eb00000000a00 */
[----:B------:R-:W3:Y:S01]  /*0060*/  LDC.64 R14, c[0x0][0x388] ;  /* 0x0000e200ff0e7b82 */ /* 0x000ee20000000a00 */
[----:B0-----:R-:W-:-:S04]  /*0070*/  IMAD R0, R5, UR6, R0 ;  /* 0x0000000605007c24 */ /* 0x001fc8000f8e0200 */
[----:B--2---:R-:W-:-:S05]  /*0080*/  IMAD.WIDE R2, R0, 0x30, R2 ;  /* 0x0000003000027825 */ /* 0x004fca00078e0202 */
[----:B-1----:R-:W2:Y:S04]  /*0090*/  LDG.E.64 R10, desc[UR4][R2.64] ;  /* 0x00000004020a7981 */ /* 0x002ea8000c1e1b00 */
[----:B------:R-:W4:Y:S04]  /*00a0*/  LDG.E.64 R4, desc[UR4][R2.64+0x10] ;  /* 0x0000100402047981 */ /* 0x000f28000c1e1b00 */
[----:B------:R-:W5:Y:S01]  /*00b0*/  LDG.E.64 R6, desc[UR4][R2.64+0x8] ;  /* 0x0000080402067981 */ /* 0x000f62000c1e1b00 */
[----:B---3--:R-:W-:Y:S01]  /*00c0*/  IMAD.WIDE R14, R0, 0x4, R14 ;  /* 0x00000004000e7825 */ /* 0x008fe200078e020e */
[----:B--2---:R-:W-:-:S02]  /*00d0*/  SHF.R.U32.HI R8, RZ, 0x2, R11 ;  /* 0x00000002ff087819 */ /* 0x004fc4000001160b */
[----:B------:R-:W-:Y:S02]  /*00e0*/  IADD3 R10, PT, PT, R10, 0x587c5, RZ ;  /* 0x000587c50a0a7810 */ /* 0x000fe40007ffe0ff */
[----:B------:R-:W-:Y:S01]  /*00f0*/  LOP3.LUT R8, R8, R11, RZ, 0x3c, !PT ;  /* 0x0000000b08087212 */ /* 0x000fe200078e3cff */
[----:B----4-:R-:W-:Y:S01]  /*0100*/  IMAD.SHL.U32 R9, R5, 0x10, RZ ;  /* 0x0000001005097824 */ /* 0x010fe200078e00ff */
[----:B------:R-:W-:Y:S01]  /*0110*/  MOV R20, R5 ;  /* 0x0000000500147202 */ /* 0x000fe20000000f00 */
[----:B------:R-:W-:Y:S02]  /*0120*/  IMAD.MOV.U32 R19, RZ, RZ, R4 ;  /* 0x000000ffff137224 */ /* 0x000fe400078e0004 */
[----:B------:R-:W-:Y:S02]  /*0130*/  IMAD.SHL.U32 R11, R8, 0x2, RZ ;  /* 0x00000002080b7824 */ /* 0x000fe400078e00ff */
[----:B-----5:R-:W-:-:S03]  /*0140*/  IMAD.MOV.U32 R18, RZ, RZ, R7 ;  /* 0x000000ffff127224 */ /* 0x020fc600078e0007 */
[----:B------:R-:W-:Y:S02]  /*0150*/  LOP3.LUT R8, R8, R11, R9, 0x96, !PT ;  /* 0x0000000b08087212 */ /* 0x000fe400078e9609 */
[----:B------:R-:W-:Y:S01]  /*0160*/  MOV R11, R6 ;  /* 0x00000006000b7202 */ /* 0x000fe20000000f00 */
[----:B------:R-:W-:Y:S01]  /*0170*/  STG.E.64 desc[UR4][R2.64+0x8], R18 ;  /* 0x0000081202007986 */ /* 0x000fe2000c101b04 */
[----:B------:R-:W-:Y:S01]  /*0180*/  LOP3.LUT R21, R8, R5, RZ, 0x3c, !PT ;  /* 0x0000000508157212 */ /* 0x000fe200078e3cff */
[----:B------:R-:W-:Y:S02]  /*0190*/  HFMA2 R8, -RZ, RZ, 0.1171875, 0 ;  /* 0x2f800000ff087431 */ /* 0x000fe400000001ff */
[----:B------:R0:W-:Y:S02]  /*01a0*/  STG.E.64 desc[UR4][R2.64], R10 ;  /* 0x0000000a02007986 */ /* 0x0001e4000c101b04 */
[----:B------:R-:W-:Y:S02]  /*01b0*/  IMAD.IADD R9, R21, 0x1, R10 ;  /* 0x0000000115097824 */ /* 0x000fe400078e020a */
[----:B------:R-:W-:Y:S03]  /*01c0*/  STG.E.64 desc[UR4][R2.64+0x10], R20 ;  /* 0x0000101402007986 */ /* 0x000fe6000c101b04 */
[----:B------:R-:W-:-:S05]  /*01d0*/  I2FP.F32.U32 R9, R9 ;  /* 0x0000000900097245 */ /* 0x000fca0000201000 */
[----:B------:R-:W-:Y:S01]  /*01e0*/  FFMA R9, R9, R8, 1.1641532182693481445e-10 ;  /* 0x2f00000009097423 */ /* 0x000fe20000000008 */
[----:B0-----:R-:W0:Y:S05]  /*01f0*/  LDC.64 R10, c[0x0][0x390] ;  /* 0x0000e400ff0a7b82 */ /* 0x001e2a0000000a00 */
[----:B------:R-:W1:Y:S02]  /*0200*/  F2I.TRUNC.NTZ R9, R9 ;  /* 0x0000000900097305 */ /* 0x000e64000020f100 */
[----:B-1----:R1:W-:Y:S04]  /*0210*/  STG.E desc[UR4][R14.64], R9 ;  /* 0x000000090e007986 */ /* 0x0023e8000c101904 */
[----:B------:R-:W2:Y:S04]  /*0220*/  LDG.E.64 R12, desc[UR4][R2.64] ;  /* 0x00000004020c7981 */ /* 0x000ea8000c1e1b00 */
[----:B------:R-:W3:Y:S04]  /*0230*/  LDG.E.64 R6, desc[UR4][R2.64+0x10] ;  /* 0x0000100402067981 */ /* 0x000ee8000c1e1b00 */
[----:B------:R-:W4:Y:S01]  /*0240*/  LDG.E.64 R4, desc[UR4][R2.64+0x8] ;  /* 0x0000080402047981 */ /* 0x000f22000c1e1b00 */
[----:B--2---:R-:W-:Y:S01]  /*0250*/  SHF.R.U32.HI R16, RZ, 0x2, R13 ;  /* 0x00000002ff107819 */ /* 0x004fe2000001160d */
[----:B------:R-:W-:-:S03]  /*0260*/  VIADD R12, R12, 0x587c5 ;  /* 0x000587c50c0c7836 */ /* 0x000fc60000000000 */
[----:B------:R-:W-:Y:S01]  /*0270*/  LOP3.LUT R16, R16, R13, RZ, 0x3c, !PT ;  /* 0x0000000d10107212 */ /* 0x000fe200078e3cff */
[----:B---3--:R-:W-:Y:S01]  /*0280*/  IMAD.SHL.U32 R13, R7, 0x10, RZ ;  /* 0x00000010070d7824 */ /* 0x008fe200078e00ff */
[----:B-1----:R-:W-:Y:S02]  /*0290*/  MOV R15, R6 ;  /* 0x00000006000f7202 */ /* 0x002fe40000000f00 */
[----:B------:R-:W-:Y:S01]  /*02a0*/  SHF.L.U32 R17, R16, 0x1, RZ ;  /* 0x0000000110117819 */ /* 0x000fe200000006ff */
[----:B----4-:R-:W-:-:S03]  /*02b0*/  IMAD.MOV.U32 R14, RZ, RZ, R5 ;  /* 0x000000ffff0e7224 */ /* 0x010fc600078e0005 */
[----:B------:R-:W-:Y:S01]  /*02c0*/  LOP3.LUT R16, R16, R17, R13, 0x96, !PT ;  /* 0x0000001110107212 */ /* 0x000fe200078e960d */
[----:B------:R-:W-:Y:S01]  /*02d0*/  IMAD.MOV.U32 R13, RZ, RZ, R4 ;  /* 0x000000ffff0d7224 */ /* 0x000fe200078e0004 */
[----:B------:R-:W-:Y:S01]  /*02e0*/  STG.E.64 desc[UR4][R2.64+0x8], R14 ;  /* 0x0000080e02007986 */ /* 0x000fe2000c101b04 */
[----:B0-----:R-:W-:Y:S01]  /*02f0*/  IMAD.WIDE R4, R0, 0x4, R10 ;  /* 0x0000000400047825 */ /* 0x001fe200078e020a */
[-C--:B------:R-:W-:Y:S02]  /*0300*/  LOP3.LUT R17, R16, R7.reuse, RZ, 0x3c, !PT ;  /* 0x0000000710117212 */ /* 0x080fe400078e3cff */
[----:B------:R-:W-:Y:S01]  /*0310*/  MOV R16, R7 ;  /* 0x0000000700107202 */ /* 0x000fe20000000f00 */
[----:B------:R-:W-:Y:S01]  /*0320*/  STG.E.64 desc[UR4][R2.64], R12 ;  /* 0x0000000c02007986 */ /* 0x000fe2000c101b04 */
[----:B------:R-:W-:-:S03]  /*0330*/  IADD3 R9, PT, PT, R17, R12, RZ ;  /* 0x0000000c11097210 */ /* 0x000fc60007ffe0ff */
[----:B------:R-:W-:Y:S01]  /*0340*/  STG.E.64 desc[UR4][R2.64+0x10], R16 ;  /* 0x0000101002007986 */ /* 0x000fe2000c101b04 */
[----:B------:R-:W-:-:S05]  /*0350*/  I2FP.F32.U32 R9, R9 ;  /* 0x0000000900097245 */ /* 0x000fca0000201000 */
[----:B------:R-:W-:-:S06]  /*0360*/  FFMA R9, R9, R8, 1.1641532182693481445e-10 ;  /* 0x2f00000009097423 */ /* 0x000fcc0000000008 */
[----:B------:R-:W0:Y:S02]  /*0370*/  F2I.TRUNC.NTZ R9, R9 ;  /* 0x0000000900097305 */ /* 0x000e24000020f100 */
[----:B0-----:R-:W-:Y:S01]  /*0380*/  STG.E desc[UR4][R4.64], R9 ;  /* 0x0000000904007986 */ /* 0x001fe2000c101904 */
[----:B------:R-:W-:Y:S05]  /*0390*/  EXIT ;  /* 0x000000000000794d */ /* 0x000fea0003800000 */
.L_x_0:
[----:B------:R-:W-:-:S00]  /*03a0*/  BRA `(.L_x_0) ;  /* 0xfffffffc00fc7947 */ /* 0x000fc0000383ffff */
[----:B------:R-:W-:-:S00]  /*03b0*/  NOP ;  /* 0x0000000000007918 */ /* 0x000fc00000000000 */
        /* <DEDUP_REMOVED lines=12> */
.L_x_2:


//--------------------- .text._Z10initCurandP17curandStateXORWOWm --------------------------
	.section	.text._Z10initCurandP17curandStateXORWOWm,"ax",@progbits
	.align	128
        .global         _Z10initCurandP17curandStateXORWOWm
        .type           _Z10initCurandP17curandStateXORWOWm,@function
        .size           _Z10initCurandP17curandStateXORWOWm,(.L_x_3 - _Z10initCurandP17curandStateXORWOWm)
        .other          _Z10initCurandP17curandStateXORWOWm,@"STO_CUDA_ENTRY STV_DEFAULT"
_Z10initCurandP17curandStateXORWOWm:
.text._Z10initCurandP17curandStateXORWOWm:
[----:B------:R-:W-:Y:S01]  /*0000*/  LDC R1, c[0x0][0x37c] ;  /* 0x0000df00ff017b82 */ /* 0x000fe20000000800 */
[----:B------:R-:W0:Y:S07]  /*0010*/  S2R R5, SR_TID.X ;  /* 0x0000000000057919 */ /* 0x000e2e0000002100 */
[----:B------:R-:W1:Y:S01]  /*0020*/  LDC.64 R8, c[0x0][0x388] ;  /* 0x0000e200ff087b82 */ /* 0x000e620000000a00 */
[----:B------:R-:W2:Y:S07]  /*0030*/  LDCU.64 UR4, c[0x0][0x358] ;  /* 0x00006b00ff0477ac */ /* 0x000eae0008000a00 */
[----:B------:R-:W0:Y:S08]  /*0040*/  S2UR UR6, SR_CTAID.X ;  /* 0x00000000000679c3 */ /* 0x000e300000002500 */
[----:B------:R-:W0:Y:S08]  /*0050*/  LDC R6, c[0x0][0x360] ;  /* 0x0000d800ff067b82 */ /* 0x000e300000000800 */
[----:B------:R-:W3:Y:S01]  /*0060*/  LDC.64 R2, c[0x0][0x380] ;  /* 0x0000e000ff027b82 */ /* 0x000ee20000000a00 */
[----:B-1----:R-:W-:-:S02]  /*0070*/  LOP3.LUT R0, R8, 0xaad26b49, RZ, 0x3c, !PT ;  /* 0xaad26b4908007812 */ /* 0x002fc400078e3cff */
[----:B------:R-:W-:-:S03]  /*0080*/  LOP3.LUT R4, R9, 0xf7dcefdd, RZ, 0x3c, !PT ;  /* 0xf7dcefdd09047812 */ /* 0x000fc600078e3cff */
[----:B------:R-:W-:Y:S02]  /*0090*/  IMAD R0, R0, 0x4182bed5, RZ ;  /* 0x4182bed500007824 */ /* 0x000fe400078e02ff */
[----:B------:R-:W-:Y:S02]  /*00a0*/  IMAD R7, R4, -0x658354e5, RZ ;  /* 0x9a7cab1b04077824 */ /* 0x000fe400078e02ff */
[C---:B------:R-:W-:Y:S01]  /*00b0*/  VIADD R11, R0.reuse, 0x583f19 ;  /* 0x00583f19000b7836 */ /* 0x040fe20000000000 */
[C---:B------:R-:W-:Y:S02]  /*00c0*/  LOP3.LUT R8, R0.reuse, 0x159a55e5, RZ, 0x3c, !PT ;  /* 0x159a55e500087812 */ /* 0x040fe400078e3cff */
[----:B------:R-:W-:Y:S02]  /*00d0*/  IADD3 R4, PT, PT, R0, 0x64f0c9, R7 ;  /* 0x0064f0c900047810 */ /* 0x000fe40007ffe007 */
[C---:B------:R-:W-:Y:S01]  /*00e0*/  IADD3 R9, PT, PT, R7.reuse, 0x1f123bb5, RZ ;  /* 0x1f123bb507097810 */ /* 0x040fe20007ffe0ff */
[----:B0-----:R-:W-:Y:S01]  /*00f0*/  IMAD R5, R6, UR6, R5 ;  /* 0x0000000606057c24 */ /* 0x001fe2000f8e0205 */
[----:B------:R-:W-:-:S03]  /*0100*/  LOP3.LUT R10, R7, 0x5491333, RZ, 0x3c, !PT ;  /* 0x05491333070a7812 */ /* 0x000fc600078e3cff */
[----:B---3--:R-:W-:-:S04]  /*0110*/  IMAD.WIDE R2, R5, 0x30, R2 ;  /* 0x0000003005027825 */ /* 0x008fc800078e0202 */
[----:B------:R-:W-:Y:S01]  /*0120*/  VIADD R5, R0, 0x75bcd15 ;  /* 0x075bcd1500057836 */ /* 0x000fe20000000000 */
[----:B--2---:R-:W-:Y:S04]  /*0130*/  STG.E.64 desc[UR4][R2.64+0x8], R8 ;  /* 0x0000080802007986 */ /* 0x004fe8000c101b04 */
[----:B------:R-:W-:Y:S04]  /*0140*/  STG.E.64 desc[UR4][R2.64], R4 ;  /* 0x0000000402007986 */ /* 0x000fe8000c101b04 */
[----:B------:R-:W-:Y:S04]  /*0150*/  STG.E.64 desc[UR4][R2.64+0x18], RZ ;  /* 0x000018ff02007986 */ /* 0x000fe8000c101b04 */
[----:B------:R-:W-:Y:S04]  /*0160*/  STG.E desc[UR4][R2.64+0x20], RZ ;  /* 0x000020ff02007986 */ /* 0x000fe8000c101904 */
[----:B------:R-:W-:Y:S04]  /*0170*/  STG.E.64 desc[UR4][R2.64+0x28], RZ ;  /* 0x000028ff02007986 */ /* 0x000fe8000c101b04 */
[----:B------:R-:W-:Y:S01]  /*0180*/  STG.E.64 desc[UR4][R2.64+0x10], R10 ;  /* 0x0000100a02007986 */ /* 0x000fe2000c101b04 */
[----:B------:R-:W-:Y:S05]  /*0190*/  EXIT ;  /* 0x000000000000794d */ /* 0x000fea0003800000 */
.L_x_1:
        /* <DEDUP_REMOVED lines=14> */
.L_x_3:


//--------------------- .nv.global.init           --------------------------
	.section	.nv.global.init,"aw",@progbits
	.align	4
.nv.global.init:
	.type		mrg32k3aM1SubSeq,@object
	.size		mrg32k3aM1SubSeq,(mrg32k3aM2SubSeq - mrg32k3aM1SubSeq)
mrg32k3aM1SubSeq:
        /*0000*/ 	.byte	0x0b, 0xcc, 0xee, 0x04, 0x73, 0x29, 0x8b, 0x6f, 0xf6, 0x53, 0x03, 0xf6, 0x23, 0xf6, 0xea, 0xda
        /* <DEDUP_REMOVED lines=125> */
	.type		mrg32k3aM2SubSeq,@object
	.size		mrg32k3aM2SubSeq,(mrg32k3aM1 - mrg32k3aM2SubSeq)
mrg32k3aM2SubSeq:
        /* <DEDUP_REMOVED lines=126> */
	.type		mrg32k3aM1,@object
	.size		mrg32k3aM1,(mrg32k3aM1Seq - mrg32k3aM1)
mrg32k3aM1:
        /* <DEDUP_REMOVED lines=144> */
	.type		mrg32k3aM1Seq,@object
	.size		mrg32k3aM1Seq,(mrg32k3aM2 - mrg32k3aM1Seq)
mrg32k3aM1Seq:
        /* <DEDUP_REMOVED lines=144> */
	.type		mrg32k3aM2,@object
	.size		mrg32k3aM2,(mrg32k3aM2Seq - mrg32k3aM2)
mrg32k3aM2:
        /* <DEDUP_REMOVED lines=144> */
	.type		mrg32k3aM2Seq,@object
	.size		mrg32k3aM2Seq,(precalc_xorwow_matrix - mrg32k3aM2Seq)
mrg32k3aM2Seq:
        /* <DEDUP_REMOVED lines=144> */
	.type		precalc_xorwow_matrix,@object
	.size		precalc_xorwow_matrix,(precalc_xorwow_offset_matrix - precalc_xorwow_matrix)
precalc_xorwow_matrix:
        /* <DEDUP_REMOVED lines=6400> */
	.type		precalc_xorwow_offset_matrix,@object
	.size		precalc_xorwow_offset_matrix,(.L_1 - precalc_xorwow_offset_matrix)
precalc_xorwow_offset_matrix:
        /* <DEDUP_REMOVED lines=6400> */
.L_1:


//--------------------- .nv.shared.reserved.0     --------------------------
	.section	.nv.shared.reserved.0,"aw",@nobits
	.weak		__nv_reservedSMEM_offset_0_alias
	.size		__nv_reservedSMEM_offset_0_alias, 0, 64
	.other		__nv_reservedSMEM_offset_0_alias,@"STO_CUDA_RESERVED_SHARED STV_DEFAULT"
__nv_reservedSMEM_offset_0_alias:
	.zero		0
	.zero		64


//--------------------- .nv.constant0._Z8testrandP17curandStateXORWOWPiS1_ --------------------------
	.section	.nv.constant0._Z8testrandP17curandStateXORWOWPiS1_,"a",@progbits
	.sectionflags	@""
	.align	4
.nv.constant0._Z8testrandP17curandStateXORWOWPiS1_:
	.zero		920


//--------------------- .nv.constant0._Z10initCurandP17curandStateXORWOWm --------------------------
	.section	.nv.constant0._Z10initCurandP17curandStateXORWOWm,"a",@progbits
	.sectionflags	@""
	.align	4
.nv.constant0._Z10initCurandP17curandStateXORWOWm:
	.zero		912


//--------------------- SYMBOLS --------------------------

	.type		.nv.reservedSmem.offset0,@object
	.size		.nv.reservedSmem.offset0,0x4
